//
// Generated by NVIDIA NVVM Compiler
//
// Compiler Build ID: CL-36424714
// Cuda compilation tools, release 13.0, V13.0.88
// Based on NVVM 20.0.0
//

.version 9.0
.target sm_100
.address_size 64

	// .globl	_Z15elementwise_divPKfS0_Pfi

.visible .entry _Z15elementwise_divPKfS0_Pfi(
	.param .u64 .ptr .align 1 _Z15elementwise_divPKfS0_Pfi_param_0,
	.param .u64 .ptr .align 1 _Z15elementwise_divPKfS0_Pfi_param_1,
	.param .u64 .ptr .align 1 _Z15elementwise_divPKfS0_Pfi_param_2,
	.param .u32 _Z15elementwise_divPKfS0_Pfi_param_3
)
{
	.reg .pred 	%p<3>;
	.reg .b32 	%r<7>;
	.reg .b32 	%f<4>;
	.reg .b64 	%rd<14>;

	ld.param.u64 	%rd2, [_Z15elementwise_divPKfS0_Pfi_param_0];
	ld.param.u64 	%rd3, [_Z15elementwise_divPKfS0_Pfi_param_1];
	ld.param.u64 	%rd4, [_Z15elementwise_divPKfS0_Pfi_param_2];
	ld.param.u32 	%r2, [_Z15elementwise_divPKfS0_Pfi_param_3];
	cvta.to.global.u64 	%rd1, %rd4;
	mov.u32 	%r3, %ctaid.x;
	mov.u32 	%r4, %ntid.x;
	mov.u32 	%r5, %tid.x;
	mad.lo.s32 	%r1, %r3, %r4, %r5;
	setp.ge.s32 	%p1, %r1, %r2;
	@%p1 bra 	$L__BB0_4;
	cvta.to.global.u64 	%rd5, %rd3;
	mul.wide.s32 	%rd6, %r1, 4;
	add.s64 	%rd7, %rd5, %rd6;
	ld.global.f32 	%f1, [%rd7];
	setp.eq.f32 	%p2, %f1, 0f00000000;
	@%p2 bra 	$L__BB0_3;
	cvta.to.global.u64 	%rd10, %rd2;
	add.s64 	%rd12, %rd10, %rd6;
	ld.global.f32 	%f2, [%rd12];
	div.rn.f32 	%f3, %f2, %f1;
	add.s64 	%rd13, %rd1, %rd6;
	st.global.f32 	[%rd13], %f3;
	bra.uni 	$L__BB0_4;
$L__BB0_3:
	add.s64 	%rd9, %rd1, %rd6;
	mov.b32 	%r6, 2139095040;
	st.global.u32 	[%rd9], %r6;
$L__BB0_4:
	ret;

}


// ===== COMPILED SASS (sm_100) =====

	.target	sm_100

	.elftype	@"ET_EXEC"


//--------------------- .note.nv.tkinfo           --------------------------
	.section	.note.nv.tkinfo,"",@"SHT_NOTE"
	.sectionflags	@"SHF_NOTE_NV_TKINFO"
	.tkinfo
        /*0018*/ 	.word	0x00000002
        /*0030*/ 	.string	""
        /*0030*/ 	.string	"ptxas"
        /*0030*/ 	.string	"Cuda compilation tools, release 13.0, V13.0.88"
        /*0030*/ 	.string	"Build cuda_13.0.r13.0/compiler.36424714_0"
        /*0030*/ 	.string	"-arch sm_100 -m 64 "



//--------------------- .note.nv.cuinfo           --------------------------
	.section	.note.nv.cuinfo,"",@"SHT_NOTE"
	.sectionflags	@"SHF_NOTE_NV_CUINFO"
        /*0018*/ 	.short	0x0002
        /*001a*/ 	.short	0x0064
        /*001c*/ 	.short	0x0082
	.zero		2


//--------------------- .nv.info                  --------------------------
	.section	.nv.info,"",@"SHT_CUDA_INFO"
	.align	4


	//----- nvinfo : EIATTR_REGCOUNT
	.align		4
        /*0000*/ 	.byte	0x04, 0x2f
        /*0002*/ 	.short	(.L_1 - .L_0)
	.align		4
.L_0:
        /*0004*/ 	.word	index@(_Z15elementwise_divPKfS0_Pfi)
        /*0008*/ 	.word	0x00000010


	//----- nvinfo : EIATTR_FRAME_SIZE
	.align		4
.L_1:
        /*000c*/ 	.byte	0x04, 0x11
        /*000e*/ 	.short	(.L_3 - .L_2)
	.align		4
.L_2:
        /*0010*/ 	.word	index@($__internal_0_$__cuda_sm3x_div_rn_noftz_f32_slowpath)
        /*0014*/ 	.word	0x00000000


	//----- nvinfo : EIATTR_FRAME_SIZE
	.align		4
.L_3:
        /*0018*/ 	.byte	0x04, 0x11
        /*001a*/ 	.short	(.L_5 - .L_4)
	.align		4
.L_4:
        /*001c*/ 	.word	index@(_Z15elementwise_divPKfS0_Pfi)
        /*0020*/ 	.word	0x00000000


	//----- nvinfo : EIATTR_MIN_STACK_SIZE
	.align		4
.L_5:
        /*0024*/ 	.byte	0x04, 0x12
        /*0026*/ 	.short	(.L_7 - .L_6)
	.align		4
.L_6:
        /*0028*/ 	.word	index@(_Z15elementwise_divPKfS0_Pfi)
        /*002c*/ 	.word	0x00000000
.L_7:


//--------------------- .nv.compat                --------------------------
	.section	.nv.compat,"",@"SHT_CUDA_COMPAT_INFO"
	.align	4
        /*0000*/ 	.byte	0x02, 0x09, 0x00, 0x00, 0x02, 0x02, 0x01, 0x00, 0x02, 0x05, 0x05, 0x00, 0x03, 0x07, 0x01, 0x01
        /*0010*/ 	.byte	0x02, 0x03, 0x00, 0x00, 0x02, 0x06, 0x01, 0x00, 0x04, 0x0b, 0x08, 0x00, 0x01, 0x00, 0x00, 0x00
        /*0020*/ 	.byte	0x00, 0x00, 0x00, 0x00


//--------------------- .nv.info._Z15elementwise_divPKfS0_Pfi --------------------------
	.section	.nv.info._Z15elementwise_divPKfS0_Pfi,"",@"SHT_CUDA_INFO"
	.sectionflags	@""
	.align	4


	//----- nvinfo : EIATTR_CUDA_API_VERSION
	.align		4
        /*0000*/ 	.byte	0x04, 0x37
        /*0002*/ 	.short	(.L_9 - .L_8)
.L_8:
        /*0004*/ 	.word	0x00000082


	//----- nvinfo : EIATTR_KPARAM_INFO
	.align		4
.L_9:
        /*0008*/ 	.byte	0x04, 0x17
        /*000a*/ 	.short	(.L_11 - .L_10)
.L_10:
        /*000c*/ 	.word	0x00000000
        /*0010*/ 	.short	0x0003
        /*0012*/ 	.short	0x0018
        /*0014*/ 	.byte	0x00, 0xf0, 0x11, 0x00


	//----- nvinfo : EIATTR_KPARAM_INFO
	.align		4
.L_11:
        /*0018*/ 	.byte	0x04, 0x17
        /*001a*/ 	.short	(.L_13 - .L_12)
.L_12:
        /*001c*/ 	.word	0x00000000
        /*0020*/ 	.short	0x0002
        /*0022*/ 	.short	0x0010
        /*0024*/ 	.byte	0x00, 0xf5, 0x21, 0x00


	//----- nvinfo : EIATTR_KPARAM_INFO
	.align		4
.L_13:
        /*0028*/ 	.byte	0x04, 0x17
        /*002a*/ 	.short	(.L_15 - .L_14)
.L_14:
        /*002c*/ 	.word	0x00000000
        /*0030*/ 	.short	0x0001
        /*0032*/ 	.short	0x0008
        /*0034*/ 	.byte	0x00, 0xf5, 0x21, 0x00


	//----- nvinfo : EIATTR_KPARAM_INFO
	.align		4
.L_15:
        /*0038*/ 	.byte	0x04, 0x17
        /*003a*/ 	.short	(.L_17 - .L_16)
.L_16:
        /*003c*/ 	.word	0x00000000
        /*0040*/ 	.short	0x0000
        /*0042*/ 	.short	0x0000
        /*0044*/ 	.byte	0x00, 0xf5, 0x21, 0x00


	//----- nvinfo : EIATTR_SPARSE_MMA_MASK
	.align		4
.L_17:
        /*0048*/ 	.byte	0x03, 0x50
        /*004a*/ 	.short	0x0000


	//----- nvinfo : EIATTR_MAXREG_COUNT
	.align		4
        /*004c*/ 	.byte	0x03, 0x1b
        /*004e*/ 	.short	0x00ff


	//----- nvinfo : EIATTR_MERCURY_ISA_VERSION
	.align		4
        /*0050*/ 	.byte	0x03, 0x5f
        /*0052*/ 	.short	0x0101


	//----- nvinfo : EIATTR_VRC_CTA_INIT_COUNT
	.align		4
        /*0054*/ 	.byte	0x02, 0x4a
	.zero		1
	.zero		1


	//----- nvinfo : EIATTR_EXIT_INSTR_OFFSETS
	.align		4
        /*0058*/ 	.byte	0x04, 0x1c
        /*005a*/ 	.short	(.L_19 - .L_18)


	//   ....[0]....
.L_18:
        /*005c*/ 	.word	0x00000070


	//   ....[1]....
        /*0060*/ 	.word	0x00000210


	//   ....[2]....
        /*0064*/ 	.word	0x00000260


	//----- nvinfo : EIATTR_CRS_STACK_SIZE
	.align		4
.L_19:
        /*0068*/ 	.byte	0x04, 0x1e
        /*006a*/ 	.short	(.L_21 - .L_20)
.L_20:
        /*006c*/ 	.word	0x00000000


	//----- nvinfo : EIATTR_CBANK_PARAM_SIZE
	.align		4
.L_21:
        /*0070*/ 	.byte	0x03, 0x19
        /*0072*/ 	.short	0x001c


	//----- nvinfo : EIATTR_PARAM_CBANK
	.align		4
        /*0074*/ 	.byte	0x04, 0x0a
        /*0076*/ 	.short	(.L_23 - .L_22)
	.align		4
.L_22:
        /*0078*/ 	.word	index@(.nv.constant0._Z15elementwise_divPKfS0_Pfi)
        /*007c*/ 	.short	0x0380
        /*007e*/ 	.short	0x001c


	//----- nvinfo : EIATTR_SW_WAR
	.align		4
.L_23:
        /*0080*/ 	.byte	0x04, 0x36
        /*0082*/ 	.short	(.L_25 - .L_24)
.L_24:
        /*0084*/ 	.word	0x00000008
.L_25:


//--------------------- .nv.callgraph             --------------------------
	.section	.nv.callgraph,"",@"SHT_CUDA_CALLGRAPH"
	.align	4
	.sectionentsize	8
	.align		4
        /*0000*/ 	.word	0x00000000
	.align		4
        /*0004*/ 	.word	0xffffffff
	.align		4
        /*0008*/ 	.word	0x00000000
	.align		4
        /*000c*/ 	.word	0xfffffffe
	.align		4
        /*0010*/ 	.word	0x00000000
	.align		4
        /*0014*/ 	.word	0xfffffffd
	.align		4
        /*0018*/ 	.word	0x00000000
	.align		4
        /*001c*/ 	.word	0xfffffffc


//--------------------- .text._Z15elementwise_divPKfS0_Pfi --------------------------
	.section	.text._Z15elementwise_divPKfS0_Pfi,"ax",@progbits
	.align	128
        .global         _Z15elementwise_divPKfS0_Pfi
        .type           _Z15elementwise_divPKfS0_Pfi,@function
        .size           _Z15elementwise_divPKfS0_Pfi,(.L_x_15 - _Z15elementwise_divPKfS0_Pfi)
        .other          _Z15elementwise_divPKfS0_Pfi,@"STO_CUDA_ENTRY STV_DEFAULT"
_Z15elementwise_divPKfS0_Pfi:
.text._Z15elementwise_divPKfS0_Pfi:
[----:B------:R-:W-:Y:S01]  /*0000*/  LDC R1, c[0x0][0x37c] ;  /* 0x0000df00ff017b82 */ /* 0x000fe20000000800 */
[----:B------:R-:W0:Y:S07]  /*0010*/  S2R R3, SR_TID.X ;  /* 0x0000000000037919 */ /* 0x000e2e0000002100 */
[----:B------:R-:W0:Y:S01]  /*0020*/  S2UR UR4, SR_CTAID.X ;  /* 0x00000000000479c3 */ /* 0x000e220000002500 */
[----:B------:R-:W1:Y:S07]  /*0030*/  LDCU UR5, c[0x0][0x398] ;  /* 0x00007300ff0577ac */ /* 0x000e6e0008000800 */
[----:B------:R-:W0:Y:S02]  /*0040*/  LDC R2, c[0x0][0x360] ;  /* 0x0000d800ff027b82 */ /* 0x000e240000000800 */
[----:B0-----:R-:W-:-:S05]  /*0050*/  IMAD R2, R2, UR4, R3 ;  /* 0x0000000402027c24 */ /* 0x001fca000f8e0203 */
[----:B-1----:R-:W-:-:S13]  /*0060*/  ISETP.GE.AND P0, PT, R2, UR5, PT ;  /* 0x0000000502007c0c */ /* 0x002fda000bf06270 */
[----:B------:R-:W-:Y:S05]  /*0070*/  @P0 EXIT ;  /* 0x000000000000094d */ /* 0x000fea0003800000 */
[----:B------:R-:W0:Y:S01]  /*0080*/  LDC.64 R4, c[0x0][0x388] ;  /* 0x0000e200ff047b82 */ /* 0x000e220000000a00 */
[----:B------:R-:W1:Y:S01]  /*0090*/  LDCU.64 UR4, c[0x0][0x358] ;  /* 0x00006b00ff0477ac */ /* 0x000e620008000a00 */
[----:B0-----:R-:W-:-:S05]  /*00a0*/  IMAD.WIDE R4, R2, 0x4, R4 ;  /* 0x0000000402047825 */ /* 0x001fca00078e0204 */
[----:B-1----:R-:W2:Y:S02]  /*00b0*/  LDG.E R3, desc[UR4][R4.64] ;  /* 0x0000000404037981 */ /* 0x002ea4000c1e1900 */
[----:B--2---:R-:W-:-:S13]  /*00c0*/  FSETP.NEU.AND P0, PT, R3, RZ, PT ;  /* 0x000000ff0300720b */ /* 0x004fda0003f0d000 */
[----:B------:R-:W-:Y:S05]  /*00d0*/  @!P0 BRA `(.L_x_0) ;  /* 0x0000000000508947 */ /* 0x000fea0003800000 */
[----:B------:R-:W0:Y:S02]  /*00e0*/  LDC.64 R4, c[0x0][0x380] ;  /* 0x0000e000ff047b82 */ /* 0x000e240000000a00 */
[----:B0-----:R-:W-:-:S05]  /*00f0*/  IMAD.WIDE R4, R2, 0x4, R4 ;  /* 0x0000000402047825 */ /* 0x001fca00078e0204 */
[----:B------:R-:W2:Y:S01]  /*0100*/  LDG.E R0, desc[UR4][R4.64] ;  /* 0x0000000404007981 */ /* 0x000ea2000c1e1900 */
[----:B------:R-:W0:Y:S01]  /*0110*/  MUFU.RCP R6, R3 ;  /* 0x0000000300067308 */ /* 0x000e220000001000 */
[----:B------:R-:W-:Y:S01]  /*0120*/  BSSY.RECONVERGENT B0, `(.L_x_1) ;  /* 0x000000b000007945 */ /* 0x000fe20003800200 */
[----:B0-----:R-:W-:-:S04]  /*0130*/  FFMA R7, -R3, R6, 1 ;  /* 0x3f80000003077423 */ /* 0x001fc80000000106 */
[----:B------:R-:W-:Y:S02]  /*0140*/  FFMA R7, R6, R7, R6 ;  /* 0x0000000706077223 */ /* 0x000fe40000000006 */
[----:B--2---:R-:W0:Y:S02]  /*0150*/  FCHK P0, R0, R3 ;  /* 0x0000000300007302 */ /* 0x004e240000000000 */
[----:B------:R-:W-:-:S04]  /*0160*/  FFMA R6, R0, R7, RZ ;  /* 0x0000000700067223 */ /* 0x000fc800000000ff */
[----:B------:R-:W-:-:S04]  /*0170*/  FFMA R8, -R3, R6, R0 ;  /* 0x0000000603087223 */ /* 0x000fc80000000100 */
[----:B------:R-:W-:Y:S01]  /*0180*/  FFMA R7, R7, R8, R6 ;  /* 0x0000000807077223 */ /* 0x000fe20000000006 */
[----:B0-----:R-:W-:Y:S06]  /*0190*/  @!P0 BRA `(.L_x_2) ;  /* 0x00000000000c8947 */ /* 0x001fec0003800000 */
[----:B------:R-:W-:-:S07]  /*01a0*/  MOV R4, 0x1c0 ;  /* 0x000001c000047802 */ /* 0x000fce0000000f00 */
[----:B------:R-:W-:Y:S05]  /*01b0*/  CALL.REL.NOINC `($__internal_0_$__cuda_sm3x_div_rn_noftz_f32_slowpath) ;  /* 0x00000000002c7944 */ /* 0x000fea0003c00000 */
[----:B------:R-:W-:-:S07]  /*01c0*/  IMAD.MOV.U32 R7, RZ, RZ, R0 ;  /* 0x000000ffff077224 */ /* 0x000fce00078e0000 */
.L_x_2:
[----:B------:R-:W-:Y:S05]  /*01d0*/  BSYNC.RECONVERGENT B0 ;  /* 0x0000000000007941 */ /* 0x000fea0003800200 */
.L_x_1:
[----:B------:R-:W0:Y:S02]  /*01e0*/  LDC.64 R4, c[0x0][0x390] ;  /* 0x0000e400ff047b82 */ /* 0x000e240000000a00 */
[----:B0-----:R-:W-:-:S05]  /*01f0*/  IMAD.WIDE R2, R2, 0x4, R4 ;  /* 0x0000000402027825 */ /* 0x001fca00078e0204 */
[----:B------:R-:W-:Y:S01]  /*0200*/  STG.E desc[UR4][R2.64], R7 ;  /* 0x0000000702007986 */ /* 0x000fe2000c101904 */
[----:B------:R-:W-:Y:S05]  /*0210*/  EXIT ;  /* 0x000000000000794d */ /* 0x000fea0003800000 */
.L_x_0:
[----:B------:R-:W0:Y:S01]  /*0220*/  LDC.64 R4, c[0x0][0x390] ;  /* 0x0000e400ff047b82 */ /* 0x000e220000000a00 */
[----:B------:R-:W-:Y:S02]  /*0230*/  IMAD.MOV.U32 R3, RZ, RZ, 0x7f800000 ;  /* 0x7f800000ff037424 */ /* 0x000fe400078e00ff */
[----:B0-----:R-:W-:-:S05]  /*0240*/  IMAD.WIDE R4, R2, 0x4, R4 ;  /* 0x0000000402047825 */ /* 0x001fca00078e0204 */
[----:B------:R-:W-:Y:S01]  /*0250*/  STG.E desc[UR4][R4.64], R3 ;  /* 0x0000000304007986 */ /* 0x000fe2000c101904 */
[----:B------:R-:W-:Y:S05]  /*0260*/  EXIT ;  /* 0x000000000000794d */ /* 0x000fea0003800000 */
        .weak           $__internal_0_$__cuda_sm3x_div_rn_noftz_f32_slowpath
        .type           $__internal_0_$__cuda_sm3x_div_rn_noftz_f32_slowpath,@function
        .size           $__internal_0_$__cuda_sm3x_div_rn_noftz_f32_slowpath,(.L_x_15 - $__internal_0_$__cuda_sm3x_div_rn_noftz_f32_slowpath)
$__internal_0_$__cuda_sm3x_div_rn_noftz_f32_slowpath:
[--C-:B------:R-:W-:Y:S01]  /*0270*/  SHF.R.U32.HI R6, RZ, 0x17, R3.reuse ;  /* 0x00000017ff067819 */ /* 0x100fe20000011603 */
[----:B------:R-:W-:Y:S01]  /*0280*/  BSSY.RECONVERGENT B1, `(.L_x_3) ;  /* 0x0000064000017945 */ /* 0x000fe20003800200 */
[--C-:B------:R-:W-:Y:S01]  /*0290*/  SHF.R.U32.HI R5, RZ, 0x17, R0.reuse ;  /* 0x00000017ff057819 */ /* 0x100fe20000011600 */
[----:B------:R-:W-:Y:S01]  /*02a0*/  IMAD.MOV.U32 R7, RZ, RZ, R0 ;  /* 0x000000ffff077224 */ /* 0x000fe200078e0000 */
[----:B------:R-:W-:Y:S01]  /*02b0*/  LOP3.LUT R6, R6, 0xff, RZ, 0xc0, !PT ;  /* 0x000000ff06067812 */ /* 0x000fe200078ec0ff */
[----:B------:R-:W-:Y:S01]  /*02c0*/  IMAD.MOV.U32 R8, RZ, RZ, R3 ;  /* 0x000000ffff087224 */ /* 0x000fe200078e0003 */
[----:B------:R-:W-:-:S03]  /*02d0*/  LOP3.LUT R5, R5, 0xff, RZ, 0xc0, !PT ;  /* 0x000000ff05057812 */ /* 0x000fc600078ec0ff */
[----:B------:R-:W-:Y:S02]  /*02e0*/  VIADD R11, R6, 0xffffffff ;  /* 0xffffffff060b7836 */ /* 0x000fe40000000000 */
[----:B------:R-:W-:-:S03]  /*02f0*/  VIADD R10, R5, 0xffffffff ;  /* 0xffffffff050a7836 */ /* 0x000fc60000000000 */
[----:B------:R-:W-:-:S04]  /*0300*/  ISETP.GT.U32.AND P0, PT, R11, 0xfd, PT ;  /* 0x000000fd0b00780c */ /* 0x000fc80003f04070 */
[----:B------:R-:W-:-:S13]  /*0310*/  ISETP.GT.U32.OR P0, PT, R10, 0xfd, P0 ;  /* 0x000000fd0a00780c */ /* 0x000fda0000704470 */
[----:B------:R-:W-:Y:S01]  /*0320*/  @!P0 IMAD.MOV.U32 R9, RZ, RZ, RZ ;  /* 0x000000ffff098224 */ /* 0x000fe200078e00ff */
[----:B------:R-:W-:Y:S06]  /*0330*/  @!P0 BRA `(.L_x_4) ;  /* 0x00000000005c8947 */ /* 0x000fec0003800000 */
[----:B------:R-:W-:Y:S02]  /*0340*/  FSETP.GTU.FTZ.AND P0, PT, |R0|, +INF , PT ;  /* 0x7f8000000000780b */ /* 0x000fe40003f1c200 */
[----:B------:R-:W-:-:S04]  /*0350*/  FSETP.GTU.FTZ.AND P1, PT, |R3|, +INF , PT ;  /* 0x7f8000000300780b */ /* 0x000fc80003f3c200 */
[----:B------:R-:W-:-:S13]  /*0360*/  PLOP3.LUT P0, PT, P0, P1, PT, 0xf8, 0x8f ;  /* 0x00000000008f781c */ /* 0x000fda0000703f70 */
[----:B------:R-:W-:Y:S05]  /*0370*/  @P0 BRA `(.L_x_5) ;  /* 0x00000004004c0947 */ /* 0x000fea0003800000 */
[----:B------:R-:W-:-:S13]  /*0380*/  LOP3.LUT P0, RZ, R8, 0x7fffffff, R7, 0xc8, !PT ;  /* 0x7fffffff08ff7812 */ /* 0x000fda000780c807 */
[----:B------:R-:W-:Y:S05]  /*0390*/  @!P0 BRA `(.L_x_6) ;  /* 0x00000004003c8947 */ /* 0x000fea0003800000 */
[C---:B------:R-:W-:Y:S02]  /*03a0*/  FSETP.NEU.FTZ.AND P2, PT, |R0|.reuse, +INF , PT ;  /* 0x7f8000000000780b */ /* 0x040fe40003f5d200 */
[----:B------:R-:W-:Y:S02]  /*03b0*/  FSETP.NEU.FTZ.AND P1, PT, |R3|, +INF , PT ;  /* 0x7f8000000300780b */ /* 0x000fe40003f3d200 */
[----:B------:R-:W-:-:S11]  /*03c0*/  FSETP.NEU.FTZ.AND P0, PT, |R0|, +INF , PT ;  /* 0x7f8000000000780b */ /* 0x000fd60003f1d200 */
[----:B------:R-:W-:Y:S05]  /*03d0*/  @!P1 BRA !P2, `(.L_x_6) ;  /* 0x00000004002c9947 */ /* 0x000fea0005000000 */
[----:B------:R-:W-:-:S04]  /*03e0*/  LOP3.LUT P2, RZ, R7, 0x7fffffff, RZ, 0xc0, !PT ;  /* 0x7fffffff07ff7812 */ /* 0x000fc8000784c0ff */
[----:B------:R-:W-:-:S13]  /*03f0*/  PLOP3.LUT P1, PT, P1, P2, PT, 0x2f, 0xf2 ;  /* 0x0000000000f2781c */ /* 0x000fda0000f24577 */
[----:B------:R-:W-:Y:S05]  /*0400*/  @P1 BRA `(.L_x_7) ;  /* 0x0000000400181947 */ /* 0x000fea0003800000 */
[----:B------:R-:W-:-:S04]  /*0410*/  LOP3.LUT P1, RZ, R8, 0x7fffffff, RZ, 0xc0, !PT ;  /* 0x7fffffff08ff7812 */ /* 0x000fc8000782c0ff */
[----:B------:R-:W-:-:S13]  /*0420*/  PLOP3.LUT P0, PT, P0, P1, PT, 0x2f, 0xf2 ;  /* 0x0000000000f2781c */ /* 0x000fda0000702577 */
[----:B------:R-:W-:Y:S05]  /*0430*/  @P0 BRA `(.L_x_8) ;  /* 0x0000000400000947 */ /* 0x000fea0003800000 */
[----:B------:R-:W-:Y:S02]  /*0440*/  ISETP.GE.AND P0, PT, R10, RZ, PT ;  /* 0x000000ff0a00720c */ /* 0x000fe40003f06270 */
[----:B------:R-:W-:-:S11]  /*0450*/  ISETP.GE.AND P1, PT, R11, RZ, PT ;  /* 0x000000ff0b00720c */ /* 0x000fd60003f26270 */
[----:B------:R-:W-:Y:S02]  /*0460*/  @P0 IMAD.MOV.U32 R9, RZ, RZ, RZ ;  /* 0x000000ffff090224 */ /* 0x000fe400078e00ff */
[----:B------:R-:W-:Y:S01]  /*0470*/  @!P0 FFMA R7, R0, 1.84467440737095516160e+19, RZ ;  /* 0x5f80000000078823 */ /* 0x000fe200000000ff */
[----:B------:R-:W-:Y:S02]  /*0480*/  @!P0 IMAD.MOV.U32 R9, RZ, RZ, -0x40 ;  /* 0xffffffc0ff098424 */ /* 0x000fe400078e00ff */
[----:B------:R-:W-:Y:S02]  /*0490*/  @!P1 FFMA R8, R3, 1.84467440737095516160e+19, RZ ;  /* 0x5f80000003089823 */ /* 0x000fe400000000ff */
[----:B------:R-:W-:-:S07]  /*04a0*/  @!P1 VIADD R9, R9, 0x40 ;  /* 0x0000004009099836 */ /* 0x000fce0000000000 */
.L_x_4:
[----:B------:R-:W-:Y:S01]  /*04b0*/  LEA R3, R6, 0xc0800000, 0x17 ;  /* 0xc080000006037811 */ /* 0x000fe200078eb8ff */
[----:B------:R-:W-:Y:S01]  /*04c0*/  VIADD R5, R5, 0xffffff81 ;  /* 0xffffff8105057836 */ /* 0x000fe20000000000 */
[----:B------:R-:W-:Y:S03]  /*04d0*/  BSSY.RECONVERGENT B2, `(.L_x_9) ;  /* 0x0000035000027945 */ /* 0x000fe60003800200 */
[----:B------:R-:W-:Y:S01]  /*04e0*/  IMAD.IADD R3, R8, 0x1, -R3 ;  /* 0x0000000108037824 */ /* 0x000fe200078e0a03 */
[C---:B------:R-:W-:Y:S01]  /*04f0*/  IADD3 R6, PT, PT, R5.reuse, 0x7f, -R6 ;  /* 0x0000007f05067810 */ /* 0x040fe20007ffe806 */
[----:B------:R-:W-:Y:S02]  /*0500*/  IMAD R0, R5, -0x800000, R7 ;  /* 0xff80000005007824 */ /* 0x000fe400078e0207 */
[----:B------:R-:W0:Y:S01]  /*0510*/  MUFU.RCP R8, R3 ;  /* 0x0000000300087308 */ /* 0x000e220000001000 */
[----:B------:R-:W-:Y:S01]  /*0520*/  FADD.FTZ R11, -R3, -RZ ;  /* 0x800000ff030b7221 */ /* 0x000fe20000010100 */
[----:B------:R-:W-:-:S03]  /*0530*/  IMAD.IADD R6, R6, 0x1, R9 ;  /* 0x0000000106067824 */ /* 0x000fc600078e0209 */
[----:B0-----:R-:W-:-:S04]  /*0540*/  FFMA R13, R8, R11, 1 ;  /* 0x3f800000080d7423 */ /* 0x001fc8000000000b */
[----:B------:R-:W-:-:S04]  /*0550*/  FFMA R10, R8, R13, R8 ;  /* 0x0000000d080a7223 */ /* 0x000fc80000000008 */
[----:B------:R-:W-:-:S04]  /*0560*/  FFMA R7, R0, R10, RZ ;  /* 0x0000000a00077223 */ /* 0x000fc800000000ff */
[----:B------:R-:W-:-:S04]  /*0570*/  FFMA R8, R11, R7, R0 ;  /* 0x000000070b087223 */ /* 0x000fc80000000000 */
[----:B------:R-:W-:-:S04]  /*0580*/  FFMA R7, R10, R8, R7 ;  /* 0x000000080a077223 */ /* 0x000fc80000000007 */
[----:B------:R-:W-:-:S04]  /*0590*/  FFMA R8, R11, R7, R0 ;  /* 0x000000070b087223 */ /* 0x000fc80000000000 */
[----:B------:R-:W-:-:S05]  /*05a0*/  FFMA R0, R10, R8, R7 ;  /* 0x000000080a007223 */ /* 0x000fca0000000007 */
[----:B------:R-:W-:-:S04]  /*05b0*/  SHF.R.U32.HI R3, RZ, 0x17, R0 ;  /* 0x00000017ff037819 */ /* 0x000fc80000011600 */
[----:B------:R-:W-:-:S05]  /*05c0*/  LOP3.LUT R3, R3, 0xff, RZ, 0xc0, !PT ;  /* 0x000000ff03037812 */ /* 0x000fca00078ec0ff */
[----:B------:R-:W-:-:S04]  /*05d0*/  IMAD.IADD R9, R3, 0x1, R6 ;  /* 0x0000000103097824 */ /* 0x000fc800078e0206 */
[----:B------:R-:W-:-:S05]  /*05e0*/  VIADD R3, R9, 0xffffffff ;  /* 0xffffffff09037836 */ /* 0x000fca0000000000 */
[----:B------:R-:W-:-:S13]  /*05f0*/  ISETP.GE.U32.AND P0, PT, R3, 0xfe, PT ;  /* 0x000000fe0300780c */ /* 0x000fda0003f06070 */
[----:B------:R-:W-:Y:S05]  /*0600*/  @!P0 BRA `(.L_x_10) ;  /* 0x0000000000808947 */ /* 0x000fea0003800000 */
[----:B------:R-:W-:-:S13]  /*0610*/  ISETP.GT.AND P0, PT, R9, 0xfe, PT ;  /* 0x000000fe0900780c */ /* 0x000fda0003f04270 */
[----:B------:R-:W-:Y:S05]  /*0620*/  @P0 BRA `(.L_x_11) ;  /* 0x00000000006c0947 */ /* 0x000fea0003800000 */
[----:B------:R-:W-:-:S13]  /*0630*/  ISETP.GE.AND P0, PT, R9, 0x1, PT ;  /* 0x000000010900780c */ /* 0x000fda0003f06270 */
[----:B------:R-:W-:Y:S05]  /*0640*/  @P0 BRA `(.L_x_12) ;  /* 0x0000000000740947 */ /* 0x000fea0003800000 */
[----:B------:R-:W-:Y:S02]  /*0650*/  ISETP.GE.AND P0, PT, R9, -0x18, PT ;  /* 0xffffffe80900780c */ /* 0x000fe40003f06270 */
[----:B------:R-:W-:-:S11]  /*0660*/  LOP3.LUT R0, R0, 0x80000000, RZ, 0xc0, !PT ;  /* 0x8000000000007812 */ /* 0x000fd600078ec0ff */
[----:B------:R-:W-:Y:S05]  /*0670*/  @!P0 BRA `(.L_x_12) ;  /* 0x0000000000688947 */ /* 0x000fea0003800000 */
[CCC-:B------:R-:W-:Y:S01]  /*0680*/  FFMA.RZ R3, R10.reuse, R8.reuse, R7.reuse ;  /* 0x000000080a037223 */ /* 0x1c0fe2000000c007 */
[CCC-:B------:R-:W-:Y:S01]  /*0690*/  FFMA.RM R6, R10.reuse, R8.reuse, R7.reuse ;  /* 0x000000080a067223 */ /* 0x1c0fe20000004007 */
[C---:B------:R-:W-:Y:S02]  /*06a0*/  ISETP.NE.AND P2, PT, R9.reuse, RZ, PT ;  /* 0x000000ff0900720c */ /* 0x040fe40003f45270 */
[----:B------:R-:W-:Y:S02]  /*06b0*/  ISETP.NE.AND P1, PT, R9, RZ, PT ;  /* 0x000000ff0900720c */ /* 0x000fe40003f25270 */
[----:B------:R-:W-:Y:S01]  /*06c0*/  LOP3.LUT R5, R3, 0x7fffff, RZ, 0xc0, !PT ;  /* 0x007fffff03057812 */ /* 0x000fe200078ec0ff */
[----:B------:R-:W-:Y:S01]  /*06d0*/  FFMA.RP R3, R10, R8, R7 ;  /* 0x000000080a037223 */ /* 0x000fe20000008007 */
[----:B------:R-:W-:Y:S02]  /*06e0*/  VIADD R8, R9, 0x20 ;  /* 0x0000002009087836 */ /* 0x000fe40000000000 */
[----:B------:R-:W-:Y:S01]  /*06f0*/  LOP3.LUT R5, R5, 0x800000, RZ, 0xfc, !PT ;  /* 0x0080000005057812 */ /* 0x000fe200078efcff */
[----:B------:R-:W-:Y:S01]  /*0700*/  IMAD.MOV R7, RZ, RZ, -R9 ;  /* 0x000000ffff077224 */ /* 0x000fe200078e0a09 */
[----:B------:R-:W-:-:S02]  /*0710*/  FSETP.NEU.FTZ.AND P0, PT, R3, R6, PT ;  /* 0x000000060300720b */ /* 0x000fc40003f1d000 */
[----:B------:R-:W-:Y:S02]  /*0720*/  SHF.L.U32 R8, R5, R8, RZ ;  /* 0x0000000805087219 */ /* 0x000fe400000006ff */
[----:B------:R-:W-:Y:S02]  /*0730*/  SEL R6, R7, RZ, P2 ;  /* 0x000000ff07067207 */ /* 0x000fe40001000000 */
[----:B------:R-:W-:Y:S02]  /*0740*/  ISETP.NE.AND P1, PT, R8, RZ, P1 ;  /* 0x000000ff0800720c */ /* 0x000fe40000f25270 */
[----:B------:R-:W-:Y:S02]  /*0750*/  SHF.R.U32.HI R6, RZ, R6, R5 ;  /* 0x00000006ff067219 */ /* 0x000fe40000011605 */
[----:B------:R-:W-:Y:S02]  /*0760*/  PLOP3.LUT P0, PT, P0, P1, PT, 0xf8, 0x8f ;  /* 0x00000000008f781c */ /* 0x000fe40000703f70 */
[----:B------:R-:W-:-:S02]  /*0770*/  SHF.R.U32.HI R8, RZ, 0x1, R6 ;  /* 0x00000001ff087819 */ /* 0x000fc40000011606 */
[----:B------:R-:W-:-:S04]  /*0780*/  SEL R3, RZ, 0x1, !P0 ;  /* 0x00000001ff037807 */ /* 0x000fc80004000000 */
[----:B------:R-:W-:-:S04]  /*0790*/  LOP3.LUT R3, R3, 0x1, R8, 0xf8, !PT ;  /* 0x0000000103037812 */ /* 0x000fc800078ef808 */
[----:B------:R-:W-:-:S05]  /*07a0*/  LOP3.LUT R3, R3, R6, RZ, 0xc0, !PT ;  /* 0x0000000603037212 */ /* 0x000fca00078ec0ff */
[----:B------:R-:W-:-:S05]  /*07b0*/  IMAD.IADD R3, R8, 0x1, R3 ;  /* 0x0000000108037824 */ /* 0x000fca00078e0203 */
[----:B------:R-:W-:Y:S01]  /*07c0*/  LOP3.LUT R0, R3, R0, RZ, 0xfc, !PT ;  /* 0x0000000003007212 */ /* 0x000fe200078efcff */
[----:B------:R-:W-:Y:S06]  /*07d0*/  BRA `(.L_x_12) ;  /* 0x0000000000107947 */ /* 0x000fec0003800000 */
.L_x_11:
[----:B------:R-:W-:-:S04]  /*07e0*/  LOP3.LUT R0, R0, 0x80000000, RZ, 0xc0, !PT ;  /* 0x8000000000007812 */ /* 0x000fc800078ec0ff */
[----:B------:R-:W-:Y:S01]  /*07f0*/  LOP3.LUT R0, R0, 0x7f800000, RZ, 0xfc, !PT ;  /* 0x7f80000000007812 */ /* 0x000fe200078efcff */
[----:B------:R-:W-:Y:S06]  /*0800*/  BRA `(.L_x_12) ;  /* 0x0000000000047947 */ /* 0x000fec0003800000 */
.L_x_10:
[----:B------:R-:W-:-:S07]  /*0810*/  IMAD R0, R6, 0x800000, R0 ;  /* 0x0080000006007824 */ /* 0x000fce00078e0200 */
.L_x_12:
[----:B------:R-:W-:Y:S05]  /*0820*/  BSYNC.RECONVERGENT B2 ;  /* 0x0000000000027941 */ /* 0x000fea0003800200 */
.L_x_9:
[----:B------:R-:W-:Y:S05]  /*0830*/  BRA `(.L_x_13) ;  /* 0x0000000000207947 */ /* 0x000fea0003800000 */
.L_x_8:
[----:B------:R-:W-:-:S04]  /*0840*/  LOP3.LUT R0, R8, 0x80000000, R7, 0x48, !PT ;  /* 0x8000000008007812 */ /* 0x000fc800078e4807 */
[----:B------:R-:W-:Y:S01]  /*0850*/  LOP3.LUT R0, R0, 0x7f800000, RZ, 0xfc, !PT ;  /* 0x7f80000000007812 */ /* 0x000fe200078efcff */
[----:B------:R-:W-:Y:S06]  /*0860*/  BRA `(.L_x_13) ;  /* 0x0000000000147947 */ /* 0x000fec0003800000 */
.L_x_7:
[----:B------:R-:W-:Y:S01]  /*0870*/  LOP3.LUT R0, R8, 0x80000000, R7, 0x48, !PT ;  /* 0x8000000008007812 */ /* 0x000fe200078e4807 */
[----:B------:R-:W-:Y:S06]  /*0880*/  BRA `(.L_x_13) ;  /* 0x00000000000c7947 */ /* 0x000fec0003800000 */
.L_x_6:
[----:B------:R-:W0:Y:S01]  /*0890*/  MUFU.RSQ R0, -QNAN ;  /* 0xffc0000000007908 */ /* 0x000e220000001400 */
[----:B------:R-:W-:Y:S05]  /*08a0*/  BRA `(.L_x_13) ;  /* 0x0000000000047947 */ /* 0x000fea0003800000 */
.L_x_5:
[----:B------:R-:W-:-:S07]  /*08b0*/  FADD.FTZ R0, R0, R3 ;  /* 0x0000000300007221 */ /* 0x000fce0000010000 */
.L_x_13:
[----:B------:R-:W-:Y:S05]  /*08c0*/  BSYNC.RECONVERGENT B1 ;  /* 0x0000000000017941 */ /* 0x000fea0003800200 */
.L_x_3:
[----:B------:R-:W-:-:S04]  /*08d0*/  IMAD.MOV.U32 R5, RZ, RZ, 0x0 ;  /* 0x00000000ff057424 */ /* 0x000fc800078e00ff */
[----:B0-----:R-:W-:Y:S05]  /*08e0*/  RET.REL.NODEC R4 `(_Z15elementwise_divPKfS0_Pfi) ;  /* 0xfffffff404c47950 */ /* 0x001fea0003c3ffff */
.L_x_14:
[----:B------:R-:W-:-:S00]  /*08f0*/  BRA `(.L_x_14) ;  /* 0xfffffffc00fc7947 */ /* 0x000fc0000383ffff */
[----:B------:R-:W-:-:S00]  /*0900*/  NOP ;  /* 0x0000000000007918 */ /* 0x000fc00000000000 */
[----:B------:R-:W-:-:S00]  /*0910*/  NOP ;  /* 0x0000000000007918 */ /* 0x000fc00000000000 */
[----:B------:R-:W-:-:S00]  /*0920*/  NOP ;  /* 0x0000000000007918 */ /* 0x000fc00000000000 */
[----:B------:R-:W-:-:S00]  /*0930*/  NOP ;  /* 0x0000000000007918 */ /* 0x000fc00000000000 */
[----:B------:R-:W-:-:S00]  /*0940*/  NOP ;  /* 0x0000000000007918 */ /* 0x000fc00000000000 */
[----:B------:R-:W-:-:S00]  /*0950*/  NOP ;  /* 0x0000000000007918 */ /* 0x000fc00000000000 */
[----:B------:R-:W-:-:S00]  /*0960*/  NOP ;  /* 0x0000000000007918 */ /* 0x000fc00000000000 */
[----:B------:R-:W-:-:S00]  /*0970*/  NOP ;  /* 0x0000000000007918 */ /* 0x000fc00000000000 */
.L_x_15:


//--------------------- .nv.shared.reserved.0     --------------------------
	.section	.nv.shared.reserved.0,"aw",@nobits
	.weak		__nv_reservedSMEM_offset_0_alias
	.size		__nv_reservedSMEM_offset_0_alias, 0, 64
	.other		__nv_reservedSMEM_offset_0_alias,@"STO_CUDA_RESERVED_SHARED STV_DEFAULT"
__nv_reservedSMEM_offset_0_alias:
	.zero		0
	.zero		64


//--------------------- .nv.constant0._Z15elementwise_divPKfS0_Pfi --------------------------
	.section	.nv.constant0._Z15elementwise_divPKfS0_Pfi,"a",@progbits
	.sectionflags	@""
	.align	4
.nv.constant0._Z15elementwise_divPKfS0_Pfi:
	.zero		924


//--------------------- SYMBOLS --------------------------

	.type		.nv.reservedSmem.offset0,@object
	.size		.nv.reservedSmem.offset0,0x4
